//
// Generated by NVIDIA NVVM Compiler
//
// Compiler Build ID: CL-36424714
// Cuda compilation tools, release 13.0, V13.0.88
// Based on NVVM 20.0.0
//

.version 9.0
.target sm_100
.address_size 64

	// .globl	_Z6primesPi

.visible .entry _Z6primesPi(
	.param .u64 .ptr .align 1 _Z6primesPi_param_0
)
{
	.reg .pred 	%p<5>;
	.reg .b32 	%r<11>;
	.reg .b64 	%rd<3>;
	.reg .b64 	%fd<4>;

	ld.param.u64 	%rd1, [_Z6primesPi_param_0];
	mov.u32 	%r4, %ntid.x;
	mov.u32 	%r5, %ctaid.x;
	mov.u32 	%r6, %tid.x;
	mad.lo.s32 	%r1, %r4, %r5, %r6;
	cvt.rn.f64.s32 	%fd2, %r1;
	sqrt.rn.f64 	%fd1, %fd2;
	setp.lt.s32 	%p1, %r1, 2;
	@%p1 bra 	$L__BB0_6;
	setp.ltu.f64 	%p2, %fd1, 0d4000000000000000;
	@%p2 bra 	$L__BB0_5;
	mov.b32 	%r10, 2;
	bra.uni 	$L__BB0_4;
$L__BB0_3:
	add.s32 	%r10, %r10, 1;
	cvt.rn.f64.u32 	%fd3, %r10;
	setp.ltu.f64 	%p4, %fd1, %fd3;
	@%p4 bra 	$L__BB0_5;
$L__BB0_4:
	rem.u32 	%r8, %r1, %r10;
	setp.eq.s32 	%p3, %r8, 0;
	@%p3 bra 	$L__BB0_6;
	bra.uni 	$L__BB0_3;
$L__BB0_5:
	cvta.to.global.u64 	%rd2, %rd1;
	atom.global.add.u32 	%r9, [%rd2], 1;
$L__BB0_6:
	ret;

}


// ===== COMPILED SASS (sm_100) =====

	.target	sm_100

	.elftype	@"ET_EXEC"


//--------------------- .note.nv.tkinfo           --------------------------
	.section	.note.nv.tkinfo,"",@"SHT_NOTE"
	.sectionflags	@"SHF_NOTE_NV_TKINFO"
	.tkinfo
        /*0018*/ 	.word	0x00000002
        /*0030*/ 	.string	""
        /*0030*/ 	.string	"ptxas"
        /*0030*/ 	.string	"Cuda compilation tools, release 13.0, V13.0.88"
        /*0030*/ 	.string	"Build cuda_13.0.r13.0/compiler.36424714_0"
        /*0030*/ 	.string	"-arch sm_100 -m 64 "



//--------------------- .note.nv.cuinfo           --------------------------
	.section	.note.nv.cuinfo,"",@"SHT_NOTE"
	.sectionflags	@"SHF_NOTE_NV_CUINFO"
        /*0018*/ 	.short	0x0002
        /*001a*/ 	.short	0x0064
        /*001c*/ 	.short	0x0082
	.zero		2


//--------------------- .nv.info                  --------------------------
	.section	.nv.info,"",@"SHT_CUDA_INFO"
	.align	4


	//----- nvinfo : EIATTR_REGCOUNT
	.align		4
        /*0000*/ 	.byte	0x04, 0x2f
        /*0002*/ 	.short	(.L_1 - .L_0)
	.align		4
.L_0:
        /*0004*/ 	.word	index@(_Z6primesPi)
        /*0008*/ 	.word	0x00000012


	//----- nvinfo : EIATTR_FRAME_SIZE
	.align		4
.L_1:
        /*000c*/ 	.byte	0x04, 0x11
        /*000e*/ 	.short	(.L_3 - .L_2)
	.align		4
.L_2:
        /*0010*/ 	.word	index@($__internal_0_$__cuda_sm20_dsqrt_rn_f64_mediumpath_v1)
        /*0014*/ 	.word	0x00000000


	//----- nvinfo : EIATTR_FRAME_SIZE
	.align		4
.L_3:
        /*0018*/ 	.byte	0x04, 0x11
        /*001a*/ 	.short	(.L_5 - .L_4)
	.align		4
.L_4:
        /*001c*/ 	.word	index@(_Z6primesPi)
        /*0020*/ 	.word	0x00000000


	//----- nvinfo : EIATTR_MIN_STACK_SIZE
	.align		4
.L_5:
        /*0024*/ 	.byte	0x04, 0x12
        /*0026*/ 	.short	(.L_7 - .L_6)
	.align		4
.L_6:
        /*0028*/ 	.word	index@(_Z6primesPi)
        /*002c*/ 	.word	0x00000000
.L_7:


//--------------------- .nv.compat                --------------------------
	.section	.nv.compat,"",@"SHT_CUDA_COMPAT_INFO"
	.align	4
        /*0000*/ 	.byte	0x02, 0x09, 0x00, 0x00, 0x02, 0x02, 0x01, 0x00, 0x02, 0x05, 0x05, 0x00, 0x03, 0x07, 0x01, 0x01
        /*0010*/ 	.byte	0x02, 0x03, 0x00, 0x00, 0x02, 0x06, 0x01, 0x00, 0x04, 0x0b, 0x08, 0x00, 0x01, 0x00, 0x00, 0x00
        /*0020*/ 	.byte	0x00, 0x00, 0x00, 0x00


//--------------------- .nv.info._Z6primesPi      --------------------------
	.section	.nv.info._Z6primesPi,"",@"SHT_CUDA_INFO"
	.sectionflags	@""
	.align	4


	//----- nvinfo : EIATTR_CUDA_API_VERSION
	.align		4
        /*0000*/ 	.byte	0x04, 0x37
        /*0002*/ 	.short	(.L_9 - .L_8)
.L_8:
        /*0004*/ 	.word	0x00000082


	//----- nvinfo : EIATTR_KPARAM_INFO
	.align		4
.L_9:
        /*0008*/ 	.byte	0x04, 0x17
        /*000a*/ 	.short	(.L_11 - .L_10)
.L_10:
        /*000c*/ 	.word	0x00000000
        /*0010*/ 	.short	0x0000
        /*0012*/ 	.short	0x0000
        /*0014*/ 	.byte	0x00, 0xf5, 0x21, 0x00


	//----- nvinfo : EIATTR_SPARSE_MMA_MASK
	.align		4
.L_11:
        /*0018*/ 	.byte	0x03, 0x50
        /*001a*/ 	.short	0x0000


	//----- nvinfo : EIATTR_MAXREG_COUNT
	.align		4
        /*001c*/ 	.byte	0x03, 0x1b
        /*001e*/ 	.short	0x00ff


	//----- nvinfo : EIATTR_MERCURY_ISA_VERSION
	.align		4
        /*0020*/ 	.byte	0x03, 0x5f
        /*0022*/ 	.short	0x0101


	//----- nvinfo : EIATTR_INT_WARP_WIDE_INSTR_OFFSETS
	.align		4
        /*0024*/ 	.byte	0x04, 0x31
        /*0026*/ 	.short	(.L_13 - .L_12)


	//   ....[0]....
.L_12:
        /*0028*/ 	.word	0x000003d0


	//----- nvinfo : EIATTR_VRC_CTA_INIT_COUNT
	.align		4
.L_13:
        /*002c*/ 	.byte	0x02, 0x4a
	.zero		1
	.zero		1


	//----- nvinfo : EIATTR_EXIT_INSTR_OFFSETS
	.align		4
        /*0030*/ 	.byte	0x04, 0x1c
        /*0032*/ 	.short	(.L_15 - .L_14)


	//   ....[0]....
.L_14:
        /*0034*/ 	.word	0x000001d0


	//   ....[1]....
        /*0038*/ 	.word	0x00000350


	//   ....[2]....
        /*003c*/ 	.word	0x00000420


	//----- nvinfo : EIATTR_CRS_STACK_SIZE
	.align		4
.L_15:
        /*0040*/ 	.byte	0x04, 0x1e
        /*0042*/ 	.short	(.L_17 - .L_16)
.L_16:
        /*0044*/ 	.word	0x00000000


	//----- nvinfo : EIATTR_CBANK_PARAM_SIZE
	.align		4
.L_17:
        /*0048*/ 	.byte	0x03, 0x19
        /*004a*/ 	.short	0x0008


	//----- nvinfo : EIATTR_PARAM_CBANK
	.align		4
        /*004c*/ 	.byte	0x04, 0x0a
        /*004e*/ 	.short	(.L_19 - .L_18)
	.align		4
.L_18:
        /*0050*/ 	.word	index@(.nv.constant0._Z6primesPi)
        /*0054*/ 	.short	0x0380
        /*0056*/ 	.short	0x0008


	//----- nvinfo : EIATTR_SW_WAR
	.align		4
.L_19:
        /*0058*/ 	.byte	0x04, 0x36
        /*005a*/ 	.short	(.L_21 - .L_20)
.L_20:
        /*005c*/ 	.word	0x00000008
.L_21:


//--------------------- .nv.callgraph             --------------------------
	.section	.nv.callgraph,"",@"SHT_CUDA_CALLGRAPH"
	.align	4
	.sectionentsize	8
	.align		4
        /*0000*/ 	.word	0x00000000
	.align		4
        /*0004*/ 	.word	0xffffffff
	.align		4
        /*0008*/ 	.word	0x00000000
	.align		4
        /*000c*/ 	.word	0xfffffffe
	.align		4
        /*0010*/ 	.word	0x00000000
	.align		4
        /*0014*/ 	.word	0xfffffffd
	.align		4
        /*0018*/ 	.word	0x00000000
	.align		4
        /*001c*/ 	.word	0xfffffffc


//--------------------- .text._Z6primesPi         --------------------------
	.section	.text._Z6primesPi,"ax",@progbits
	.align	128
        .global         _Z6primesPi
        .type           _Z6primesPi,@function
        .size           _Z6primesPi,(.L_x_10 - _Z6primesPi)
        .other          _Z6primesPi,@"STO_CUDA_ENTRY STV_DEFAULT"
_Z6primesPi:
.text._Z6primesPi:
[----:B------:R-:W-:Y:S01]  /*0000*/  LDC R1, c[0x0][0x37c] ;  /* 0x0000df00ff017b82 */ /* 0x000fe20000000800 */
[----:B------:R-:W0:Y:S01]  /*0010*/  S2R R0, SR_CTAID.X ;  /* 0x0000000000007919 */ /* 0x000e220000002500 */
[----:B------:R-:W0:Y:S01]  /*0020*/  LDCU UR4, c[0x0][0x360] ;  /* 0x00006c00ff0477ac */ /* 0x000e220008000800 */
[----:B------:R-:W-:Y:S01]  /*0030*/  IMAD.MOV.U32 R8, RZ, RZ, 0x0 ;  /* 0x00000000ff087424 */ /* 0x000fe200078e00ff */
[----:B------:R-:W-:Y:S01]  /*0040*/  MOV R9, 0x3fd80000 ;  /* 0x3fd8000000097802 */ /* 0x000fe20000000f00 */
[----:B------:R-:W0:Y:S01]  /*0050*/  S2R R3, SR_TID.X ;  /* 0x0000000000037919 */ /* 0x000e220000002100 */
[----:B------:R-:W-:Y:S01]  /*0060*/  BSSY.RECONVERGENT B0, `(.L_x_0) ;  /* 0x0000015000007945 */ /* 0x000fe20003800200 */
[----:B0-----:R-:W-:-:S04]  /*0070*/  IMAD R0, R0, UR4, R3 ;  /* 0x0000000400007c24 */ /* 0x001fc8000f8e0203 */
[----:B------:R-:W0:Y:S08]  /*0080*/  I2F.F64 R4, R0 ;  /* 0x0000000000047312 */ /* 0x000e300000201c00 */
[----:B0-----:R-:W0:Y:S01]  /*0090*/  MUFU.RSQ64H R7, R5 ;  /* 0x0000000500077308 */ /* 0x001e220000001c00 */
[----:B------:R-:W-:-:S05]  /*00a0*/  VIADD R6, R5, 0xfcb00000 ;  /* 0xfcb0000005067836 */ /* 0x000fca0000000000 */
[----:B------:R-:W-:Y:S01]  /*00b0*/  ISETP.GE.U32.AND P0, PT, R6, 0x7ca00000, PT ;  /* 0x7ca000000600780c */ /* 0x000fe20003f06070 */
[----:B0-----:R-:W-:-:S08]  /*00c0*/  DMUL R2, R6, R6 ;  /* 0x0000000606027228 */ /* 0x001fd00000000000 */
[----:B------:R-:W-:-:S08]  /*00d0*/  DFMA R2, R4, -R2, 1 ;  /* 0x3ff000000402742b */ /* 0x000fd00000000802 */
[----:B------:R-:W-:Y:S02]  /*00e0*/  DFMA R8, R2, R8, 0.5 ;  /* 0x3fe000000208742b */ /* 0x000fe40000000008 */
[----:B------:R-:W-:-:S08]  /*00f0*/  DMUL R2, R6, R2 ;  /* 0x0000000206027228 */ /* 0x000fd00000000000 */
[----:B------:R-:W-:-:S08]  /*0100*/  DFMA R8, R8, R2, R6 ;  /* 0x000000020808722b */ /* 0x000fd00000000006 */
[----:B------:R-:W-:Y:S02]  /*0110*/  DMUL R10, R4, R8 ;  /* 0x00000008040a7228 */ /* 0x000fe40000000000 */
[----:B------:R-:W-:Y:S02]  /*0120*/  VIADD R15, R9, 0xfff00000 ;  /* 0xfff00000090f7836 */ /* 0x000fe40000000000 */
[----:B------:R-:W-:-:S04]  /*0130*/  IMAD.MOV.U32 R14, RZ, RZ, R8 ;  /* 0x000000ffff0e7224 */ /* 0x000fc800078e0008 */
[----:B------:R-:W-:-:S08]  /*0140*/  DFMA R12, R10, -R10, R4 ;  /* 0x8000000a0a0c722b */ /* 0x000fd00000000004 */
[----:B------:R-:W-:Y:S01]  /*0150*/  DFMA R2, R12, R14, R10 ;  /* 0x0000000e0c02722b */ /* 0x000fe2000000000a */
[----:B------:R-:W-:Y:S10]  /*0160*/  @!P0 BRA `(.L_x_1) ;  /* 0x0000000000108947 */ /* 0x000ff40003800000 */
[----:B------:R-:W-:-:S07]  /*0170*/  MOV R2, 0x190 ;  /* 0x0000019000027802 */ /* 0x000fce0000000f00 */
[----:B------:R-:W-:Y:S05]  /*0180*/  CALL.REL.NOINC `($__internal_0_$__cuda_sm20_dsqrt_rn_f64_mediumpath_v1) ;  /* 0x0000000000a87944 */ /* 0x000fea0003c00000 */
[----:B------:R-:W-:Y:S01]  /*0190*/  MOV R2, R6 ;  /* 0x0000000600027202 */ /* 0x000fe20000000f00 */
[----:B------:R-:W-:-:S07]  /*01a0*/  IMAD.MOV.U32 R3, RZ, RZ, R7 ;  /* 0x000000ffff037224 */ /* 0x000fce00078e0007 */
.L_x_1:
[----:B------:R-:W-:Y:S05]  /*01b0*/  BSYNC.RECONVERGENT B0 ;  /* 0x0000000000007941 */ /* 0x000fea0003800200 */
.L_x_0:
[----:B------:R-:W-:-:S13]  /*01c0*/  ISETP.GE.AND P0, PT, R0, 0x2, PT ;  /* 0x000000020000780c */ /* 0x000fda0003f06270 */
[----:B------:R-:W-:Y:S05]  /*01d0*/  @!P0 EXIT ;  /* 0x000000000000894d */ /* 0x000fea0003800000 */
[----:B------:R-:W-:Y:S01]  /*01e0*/  DSETP.GE.AND P0, PT, R2, 2, PT ;  /* 0x400000000200742a */ /* 0x000fe20003f06000 */
[----:B------:R-:W0:Y:S01]  /*01f0*/  LDCU.64 UR4, c[0x0][0x358] ;  /* 0x00006b00ff0477ac */ /* 0x000e220008000a00 */
[----:B------:R-:W-:-:S12]  /*0200*/  BSSY.RECONVERGENT B0, `(.L_x_2) ;  /* 0x000001a000007945 */ /* 0x000fd80003800200 */
[----:B------:R-:W-:Y:S05]  /*0210*/  @!P0 BRA `(.L_x_3) ;  /* 0x0000000000608947 */ /* 0x000fea0003800000 */
[----:B------:R-:W-:-:S07]  /*0220*/  IMAD.MOV.U32 R7, RZ, RZ, 0x2 ;  /* 0x00000002ff077424 */ /* 0x000fce00078e00ff */
.L_x_4:
[----:B------:R-:W1:Y:S01]  /*0230*/  I2F.U32.RP R6, R7 ;  /* 0x0000000700067306 */ /* 0x000e620000209000 */
[----:B------:R-:W-:-:S07]  /*0240*/  ISETP.NE.U32.AND P1, PT, R7, RZ, PT ;  /* 0x000000ff0700720c */ /* 0x000fce0003f25070 */
[----:B-1----:R-:W1:Y:S02]  /*0250*/  MUFU.RCP R6, R6 ;  /* 0x0000000600067308 */ /* 0x002e640000001000 */
[----:B-1----:R-:W-:-:S06]  /*0260*/  IADD3 R4, PT, PT, R6, 0xffffffe, RZ ;  /* 0x0ffffffe06047810 */ /* 0x002fcc0007ffe0ff */
[----:B------:R1:W2:Y:S02]  /*0270*/  F2I.FTZ.U32.TRUNC.NTZ R5, R4 ;  /* 0x0000000400057305 */ /* 0x0002a4000021f000 */
[----:B-1----:R-:W-:Y:S02]  /*0280*/  IMAD.MOV.U32 R4, RZ, RZ, RZ ;  /* 0x000000ffff047224 */ /* 0x002fe400078e00ff */
[----:B--2---:R-:W-:-:S04]  /*0290*/  IMAD.MOV R8, RZ, RZ, -R5 ;  /* 0x000000ffff087224 */ /* 0x004fc800078e0a05 */
[----:B------:R-:W-:-:S04]  /*02a0*/  IMAD R9, R8, R7, RZ ;  /* 0x0000000708097224 */ /* 0x000fc800078e02ff */
[----:B------:R-:W-:-:S06]  /*02b0*/  IMAD.HI.U32 R5, R5, R9, R4 ;  /* 0x0000000905057227 */ /* 0x000fcc00078e0004 */
[----:B------:R-:W-:-:S05]  /*02c0*/  IMAD.HI.U32 R5, R5, R0, RZ ;  /* 0x0000000005057227 */ /* 0x000fca00078e00ff */
[----:B------:R-:W-:-:S05]  /*02d0*/  IADD3 R5, PT, PT, -R5, RZ, RZ ;  /* 0x000000ff05057210 */ /* 0x000fca0007ffe1ff */
[----:B------:R-:W-:-:S05]  /*02e0*/  IMAD R8, R7, R5, R0 ;  /* 0x0000000507087224 */ /* 0x000fca00078e0200 */
[----:B------:R-:W-:-:S13]  /*02f0*/  ISETP.GE.U32.AND P0, PT, R8, R7, PT ;  /* 0x000000070800720c */ /* 0x000fda0003f06070 */
[----:B------:R-:W-:-:S05]  /*0300*/  @P0 IMAD.IADD R8, R8, 0x1, -R7 ;  /* 0x0000000108080824 */ /* 0x000fca00078e0a07 */
[----:B------:R-:W-:-:S13]  /*0310*/  ISETP.GE.U32.AND P0, PT, R8, R7, PT ;  /* 0x000000070800720c */ /* 0x000fda0003f06070 */
[----:B------:R-:W-:Y:S01]  /*0320*/  @P0 IMAD.IADD R8, R8, 0x1, -R7 ;  /* 0x0000000108080824 */ /* 0x000fe200078e0a07 */
[----:B------:R-:W-:-:S04]  /*0330*/  @!P1 LOP3.LUT R8, RZ, R7, RZ, 0x33, !PT ;  /* 0x00000007ff089212 */ /* 0x000fc800078e33ff */
[----:B------:R-:W-:-:S13]  /*0340*/  ISETP.NE.AND P0, PT, R8, RZ, PT ;  /* 0x000000ff0800720c */ /* 0x000fda0003f05270 */
[----:B0-----:R-:W-:Y:S05]  /*0350*/  @!P0 EXIT ;  /* 0x000000000000894d */ /* 0x001fea0003800000 */
[----:B------:R-:W-:-:S04]  /*0360*/  IADD3 R7, PT, PT, R7, 0x1, RZ ;  /* 0x0000000107077810 */ /* 0x000fc80007ffe0ff */
[----:B------:R-:W0:Y:S02]  /*0370*/  I2F.F64.U32 R4, R7 ;  /* 0x0000000700047312 */ /* 0x000e240000201800 */
[----:B0-----:R-:W-:-:S14]  /*0380*/  DSETP.GE.AND P0, PT, R2, R4, PT ;  /* 0x000000040200722a */ /* 0x001fdc0003f06000 */
[----:B------:R-:W-:Y:S05]  /*0390*/  @P0 BRA `(.L_x_4) ;  /* 0xfffffffc00a40947 */ /* 0x000fea000383ffff */
.L_x_3:
[----:B0-----:R-:W-:Y:S05]  /*03a0*/  BSYNC.RECONVERGENT B0 ;  /* 0x0000000000007941 */ /* 0x001fea0003800200 */
.L_x_2:
[----:B------:R-:W0:Y:S01]  /*03b0*/  S2R R0, SR_LANEID ;  /* 0x0000000000007919 */ /* 0x000e220000000000 */
[----:B------:R-:W1:Y:S01]  /*03c0*/  LDC.64 R2, c[0x0][0x380] ;  /* 0x0000e000ff027b82 */ /* 0x000e620000000a00 */
[----:B------:R-:W-:Y:S02]  /*03d0*/  VOTEU.ANY UR6, UPT, PT ;  /* 0x0000000000067886 */ /* 0x000fe400038e0100 */
[----:B------:R-:W-:Y:S02]  /*03e0*/  UFLO.U32 UR7, UR6 ;  /* 0x00000006000772bd */ /* 0x000fe400080e0000 */
[----:B------:R-:W1:Y:S04]  /*03f0*/  POPC R5, UR6 ;  /* 0x0000000600057d09 */ /* 0x000e680008000000 */
[----:B0-----:R-:W-:-:S13]  /*0400*/  ISETP.EQ.U32.AND P0, PT, R0, UR7, PT ;  /* 0x0000000700007c0c */ /* 0x001fda000bf02070 */
[----:B-1----:R-:W-:Y:S01]  /*0410*/  @P0 REDG.E.ADD.STRONG.GPU desc[UR4][R2.64], R5 ;  /* 0x000000050200098e */ /* 0x002fe2000c12e104 */
[----:B------:R-:W-:Y:S05]  /*0420*/  EXIT ;  /* 0x000000000000794d */ /* 0x000fea0003800000 */
        .weak           $__internal_0_$__cuda_sm20_dsqrt_rn_f64_mediumpath_v1
        .type           $__internal_0_$__cuda_sm20_dsqrt_rn_f64_mediumpath_v1,@function
        .size           $__internal_0_$__cuda_sm20_dsqrt_rn_f64_mediumpath_v1,(.L_x_10 - $__internal_0_$__cuda_sm20_dsqrt_rn_f64_mediumpath_v1)
$__internal_0_$__cuda_sm20_dsqrt_rn_f64_mediumpath_v1:
[----:B------:R-:W-:Y:S01]  /*0430*/  ISETP.GE.U32.AND P0, PT, R6, -0x3400000, PT ;  /* 0xfcc000000600780c */ /* 0x000fe20003f06070 */
[----:B------:R-:W-:Y:S01]  /*0440*/  BSSY.RECONVERGENT B1, `(.L_x_5) ;  /* 0x0000024000017945 */ /* 0x000fe20003800200 */
[----:B------:R-:W-:-:S11]  /*0450*/  IMAD.MOV.U32 R9, RZ, RZ, R15 ;  /* 0x000000ffff097224 */ /* 0x000fd600078e000f */
[----:B------:R-:W-:Y:S05]  /*0460*/  @!P0 BRA `(.L_x_6) ;  /* 0x0000000000208947 */ /* 0x000fea0003800000 */
[----:B------:R-:W-:-:S10]  /*0470*/  DFMA.RM R8, R12, R8, R10 ;  /* 0x000000080c08722b */ /* 0x000fd4000000400a */
[----:B------:R-:W-:-:S05]  /*0480*/  IADD3 R6, P0, PT, R8, 0x1, RZ ;  /* 0x0000000108067810 */ /* 0x000fca0007f1e0ff */
[----:B------:R-:W-:-:S06]  /*0490*/  IMAD.X R7, RZ, RZ, R9, P0 ;  /* 0x000000ffff077224 */ /* 0x000fcc00000e0609 */
[----:B------:R-:W-:-:S08]  /*04a0*/  DFMA.RP R4, -R8, R6, R4 ;  /* 0x000000060804722b */ /* 0x000fd00000008104 */
[----:B------:R-:W-:-:S06]  /*04b0*/  DSETP.GT.AND P0, PT, R4, RZ, PT ;  /* 0x000000ff0400722a */ /* 0x000fcc0003f04000 */
[----:B------:R-:W-:Y:S02]  /*04c0*/  FSEL R6, R6, R8, P0 ;  /* 0x0000000806067208 */ /* 0x000fe40000000000 */
[----:B------:R-:W-:Y:S01]  /*04d0*/  FSEL R7, R7, R9, P0 ;  /* 0x0000000907077208 */ /* 0x000fe20000000000 */
[----:B------:R-:W-:Y:S06]  /*04e0*/  BRA `(.L_x_7) ;  /* 0x0000000000647947 */ /* 0x000fec0003800000 */
.L_x_6:
[----:B------:R-:W-:-:S14]  /*04f0*/  DSETP.NE.AND P0, PT, R4, RZ, PT ;  /* 0x000000ff0400722a */ /* 0x000fdc0003f05000 */
[----:B------:R-:W-:Y:S05]  /*0500*/  @!P0 BRA `(.L_x_8) ;  /* 0x0000000000588947 */ /* 0x000fea0003800000 */
[----:B------:R-:W-:-:S13]  /*0510*/  ISETP.GE.AND P0, PT, R5, RZ, PT ;  /* 0x000000ff0500720c */ /* 0x000fda0003f06270 */
[----:B------:R-:W-:Y:S01]  /*0520*/  @!P0 MOV R6, 0x0 ;  /* 0x0000000000068802 */ /* 0x000fe20000000f00 */
[----:B------:R-:W-:Y:S01]  /*0530*/  @!P0 IMAD.MOV.U32 R7, RZ, RZ, -0x80000 ;  /* 0xfff80000ff078424 */ /* 0x000fe200078e00ff */
[----:B------:R-:W-:Y:S06]  /*0540*/  @!P0 BRA `(.L_x_7) ;  /* 0x00000000004c8947 */ /* 0x000fec0003800000 */
[----:B------:R-:W-:-:S13]  /*0550*/  ISETP.GT.AND P0, PT, R5, 0x7fefffff, PT ;  /* 0x7fefffff0500780c */ /* 0x000fda0003f04270 */
[----:B------:R-:W-:Y:S05]  /*0560*/  @P0 BRA `(.L_x_8) ;  /* 0x0000000000400947 */ /* 0x000fea0003800000 */
[----:B------:R-:W-:Y:S01]  /*0570*/  DMUL R4, R4, 8.11296384146066816958e+31 ;  /* 0x4690000004047828 */ /* 0x000fe20000000000 */
[----:B------:R-:W-:Y:S01]  /*0580*/  IMAD.MOV.U32 R6, RZ, RZ, RZ ;  /* 0x000000ffff067224 */ /* 0x000fe200078e00ff */
[----:B------:R-:W-:Y:S01]  /*0590*/  MOV R10, 0x0 ;  /* 0x00000000000a7802 */ /* 0x000fe20000000f00 */
[----:B------:R-:W-:-:S03]  /*05a0*/  IMAD.MOV.U32 R11, RZ, RZ, 0x3fd80000 ;  /* 0x3fd80000ff0b7424 */ /* 0x000fc600078e00ff */
[----:B------:R-:W0:Y:S02]  /*05b0*/  MUFU.RSQ64H R7, R5 ;  /* 0x0000000500077308 */ /* 0x000e240000001c00 */
[----:B0-----:R-:W-:-:S08]  /*05c0*/  DMUL R8, R6, R6 ;  /* 0x0000000606087228 */ /* 0x001fd00000000000 */
[----:B------:R-:W-:-:S08]  /*05d0*/  DFMA R8, R4, -R8, 1 ;  /* 0x3ff000000408742b */ /* 0x000fd00000000808 */
[----:B------:R-:W-:Y:S02]  /*05e0*/  DFMA R10, R8, R10, 0.5 ;  /* 0x3fe00000080a742b */ /* 0x000fe4000000000a */
[----:B------:R-:W-:-:S08]  /*05f0*/  DMUL R8, R6, R8 ;  /* 0x0000000806087228 */ /* 0x000fd00000000000 */
[----:B------:R-:W-:-:S08]  /*0600*/  DFMA R8, R10, R8, R6 ;  /* 0x000000080a08722b */ /* 0x000fd00000000006 */
[----:B------:R-:W-:Y:S02]  /*0610*/  DMUL R6, R4, R8 ;  /* 0x0000000804067228 */ /* 0x000fe40000000000 */
[----:B------:R-:W-:-:S06]  /*0620*/  IADD3 R9, PT, PT, R9, -0x100000, RZ ;  /* 0xfff0000009097810 */ /* 0x000fcc0007ffe0ff */
[----:B------:R-:W-:-:S08]  /*0630*/  DFMA R10, R6, -R6, R4 ;  /* 0x80000006060a722b */ /* 0x000fd00000000004 */
[----:B------:R-:W-:-:S10]  /*0640*/  DFMA R6, R8, R10, R6 ;  /* 0x0000000a0806722b */ /* 0x000fd40000000006 */
[----:B------:R-:W-:Y:S01]  /*0650*/  VIADD R7, R7, 0xfcb00000 ;  /* 0xfcb0000007077836 */ /* 0x000fe20000000000 */
[----:B------:R-:W-:Y:S06]  /*0660*/  BRA `(.L_x_7) ;  /* 0x0000000000047947 */ /* 0x000fec0003800000 */
.L_x_8:
[----:B------:R-:W-:-:S11]  /*0670*/  DADD R6, R4, R4 ;  /* 0x0000000004067229 */ /* 0x000fd60000000004 */
.L_x_7:
[----:B------:R-:W-:Y:S05]  /*0680*/  BSYNC.RECONVERGENT B1 ;  /* 0x0000000000017941 */ /* 0x000fea0003800200 */
.L_x_5:
[----:B------:R-:W-:-:S04]  /*0690*/  MOV R3, 0x0 ;  /* 0x0000000000037802 */ /* 0x000fc80000000f00 */
[----:B------:R-:W-:Y:S05]  /*06a0*/  RET.REL.NODEC R2 `(_Z6primesPi) ;  /* 0xfffffff802547950 */ /* 0x000fea0003c3ffff */
.L_x_9:
[----:B------:R-:W-:-:S00]  /*06b0*/  BRA `(.L_x_9) ;  /* 0xfffffffc00fc7947 */ /* 0x000fc0000383ffff */
[----:B------:R-:W-:-:S00]  /*06c0*/  NOP ;  /* 0x0000000000007918 */ /* 0x000fc00000000000 */
        /* <DEDUP_REMOVED lines=11> */
.L_x_10:


//--------------------- .nv.shared.reserved.0     --------------------------
	.section	.nv.shared.reserved.0,"aw",@nobits
	.weak		__nv_reservedSMEM_offset_0_alias
	.size		__nv_reservedSMEM_offset_0_alias, 0, 64
	.other		__nv_reservedSMEM_offset_0_alias,@"STO_CUDA_RESERVED_SHARED STV_DEFAULT"
__nv_reservedSMEM_offset_0_alias:
	.zero		0
	.zero		64


//--------------------- .nv.constant0._Z6primesPi --------------------------
	.section	.nv.constant0._Z6primesPi,"a",@progbits
	.sectionflags	@""
	.align	4
.nv.constant0._Z6primesPi:
	.zero		904


//--------------------- SYMBOLS --------------------------

	.type		.nv.reservedSmem.offset0,@object
	.size		.nv.reservedSmem.offset0,0x4
